//
// Generated by NVIDIA NVVM Compiler
//
// Compiler Build ID: CL-36424714
// Cuda compilation tools, release 13.0, V13.0.88
// Based on NVVM 20.0.0
//

.version 9.0
.target sm_100
.address_size 64

	// .globl	_Z24backwardMaxPoolingKerneliiiPiPfS0_

.visible .entry _Z24backwardMaxPoolingKerneliiiPiPfS0_(
	.param .u32 _Z24backwardMaxPoolingKerneliiiPiPfS0__param_0,
	.param .u32 _Z24backwardMaxPoolingKerneliiiPiPfS0__param_1,
	.param .u32 _Z24backwardMaxPoolingKerneliiiPiPfS0__param_2,
	.param .u64 .ptr .align 1 _Z24backwardMaxPoolingKerneliiiPiPfS0__param_3,
	.param .u64 .ptr .align 1 _Z24backwardMaxPoolingKerneliiiPiPfS0__param_4,
	.param .u64 .ptr .align 1 _Z24backwardMaxPoolingKerneliiiPiPfS0__param_5
)
{
	.reg .pred 	%p<2>;
	.reg .b32 	%r<10>;
	.reg .b32 	%f<2>;
	.reg .b64 	%rd<13>;

	ld.param.u32 	%r2, [_Z24backwardMaxPoolingKerneliiiPiPfS0__param_1];
	ld.param.u32 	%r3, [_Z24backwardMaxPoolingKerneliiiPiPfS0__param_2];
	ld.param.u64 	%rd3, [_Z24backwardMaxPoolingKerneliiiPiPfS0__param_3];
	ld.param.u64 	%rd2, [_Z24backwardMaxPoolingKerneliiiPiPfS0__param_4];
	ld.param.u64 	%rd4, [_Z24backwardMaxPoolingKerneliiiPiPfS0__param_5];
	cvta.to.global.u64 	%rd5, %rd3;
	cvta.to.global.u64 	%rd6, %rd4;
	mov.u32 	%r4, %ctaid.x;
	mov.u32 	%r1, %ctaid.y;
	mov.u32 	%r5, %tid.x;
	mad.lo.s32 	%r6, %r2, %r4, %r1;
	mad.lo.s32 	%r7, %r3, %r5, %r6;
	mul.wide.s32 	%rd7, %r7, 4;
	add.s64 	%rd1, %rd6, %rd7;
	mov.b32 	%r8, 0;
	st.global.u32 	[%rd1], %r8;
	mul.wide.u32 	%rd8, %r1, 4;
	add.s64 	%rd9, %rd5, %rd8;
	ld.global.u32 	%r9, [%rd9];
	setp.ne.s32 	%p1, %r7, %r9;
	@%p1 bra 	$L__BB0_2;
	cvta.to.global.u64 	%rd10, %rd2;
	add.s64 	%rd12, %rd10, %rd8;
	ld.global.f32 	%f1, [%rd12];
	st.global.f32 	[%rd1], %f1;
$L__BB0_2:
	ret;

}


// ===== COMPILED SASS (sm_100) =====

	.target	sm_100

	.elftype	@"ET_EXEC"


//--------------------- .note.nv.tkinfo           --------------------------
	.section	.note.nv.tkinfo,"",@"SHT_NOTE"
	.sectionflags	@"SHF_NOTE_NV_TKINFO"
	.tkinfo
        /*0018*/ 	.word	0x00000002
        /*0030*/ 	.string	""
        /*0030*/ 	.string	"ptxas"
        /*0030*/ 	.string	"Cuda compilation tools, release 13.0, V13.0.88"
        /*0030*/ 	.string	"Build cuda_13.0.r13.0/compiler.36424714_0"
        /*0030*/ 	.string	"-arch sm_100 -m 64 "



//--------------------- .note.nv.cuinfo           --------------------------
	.section	.note.nv.cuinfo,"",@"SHT_NOTE"
	.sectionflags	@"SHF_NOTE_NV_CUINFO"
        /*0018*/ 	.short	0x0002
        /*001a*/ 	.short	0x0064
        /*001c*/ 	.short	0x0082
	.zero		2


//--------------------- .nv.info                  --------------------------
	.section	.nv.info,"",@"SHT_CUDA_INFO"
	.align	4


	//----- nvinfo : EIATTR_REGCOUNT
	.align		4
        /*0000*/ 	.byte	0x04, 0x2f
        /*0002*/ 	.short	(.L_1 - .L_0)
	.align		4
.L_0:
        /*0004*/ 	.word	index@(_Z24backwardMaxPoolingKerneliiiPiPfS0_)
        /*0008*/ 	.word	0x0000000c


	//----- nvinfo : EIATTR_FRAME_SIZE
	.align		4
.L_1:
        /*000c*/ 	.byte	0x04, 0x11
        /*000e*/ 	.short	(.L_3 - .L_2)
	.align		4
.L_2:
        /*0010*/ 	.word	index@(_Z24backwardMaxPoolingKerneliiiPiPfS0_)
        /*0014*/ 	.word	0x00000000


	//----- nvinfo : EIATTR_MIN_STACK_SIZE
	.align		4
.L_3:
        /*0018*/ 	.byte	0x04, 0x12
        /*001a*/ 	.short	(.L_5 - .L_4)
	.align		4
.L_4:
        /*001c*/ 	.word	index@(_Z24backwardMaxPoolingKerneliiiPiPfS0_)
        /*0020*/ 	.word	0x00000000
.L_5:


//--------------------- .nv.compat                --------------------------
	.section	.nv.compat,"",@"SHT_CUDA_COMPAT_INFO"
	.align	4
        /*0000*/ 	.byte	0x02, 0x09, 0x00, 0x00, 0x02, 0x02, 0x01, 0x00, 0x02, 0x05, 0x05, 0x00, 0x03, 0x07, 0x01, 0x01
        /*0010*/ 	.byte	0x02, 0x03, 0x00, 0x00, 0x02, 0x06, 0x01, 0x00, 0x04, 0x0b, 0x08, 0x00, 0x09, 0x00, 0x00, 0x00
        /*0020*/ 	.byte	0x00, 0x00, 0x00, 0x00


//--------------------- .nv.info._Z24backwardMaxPoolingKerneliiiPiPfS0_ --------------------------
	.section	.nv.info._Z24backwardMaxPoolingKerneliiiPiPfS0_,"",@"SHT_CUDA_INFO"
	.sectionflags	@""
	.align	4


	//----- nvinfo : EIATTR_CUDA_API_VERSION
	.align		4
        /*0000*/ 	.byte	0x04, 0x37
        /*0002*/ 	.short	(.L_7 - .L_6)
.L_6:
        /*0004*/ 	.word	0x00000082


	//----- nvinfo : EIATTR_KPARAM_INFO
	.align		4
.L_7:
        /*0008*/ 	.byte	0x04, 0x17
        /*000a*/ 	.short	(.L_9 - .L_8)
.L_8:
        /*000c*/ 	.word	0x00000000
        /*0010*/ 	.short	0x0005
        /*0012*/ 	.short	0x0020
        /*0014*/ 	.byte	0x00, 0xf5, 0x21, 0x00


	//----- nvinfo : EIATTR_KPARAM_INFO
	.align		4
.L_9:
        /*0018*/ 	.byte	0x04, 0x17
        /*001a*/ 	.short	(.L_11 - .L_10)
.L_10:
        /*001c*/ 	.word	0x00000000
        /*0020*/ 	.short	0x0004
        /*0022*/ 	.short	0x0018
        /*0024*/ 	.byte	0x00, 0xf5, 0x21, 0x00


	//----- nvinfo : EIATTR_KPARAM_INFO
	.align		4
.L_11:
        /*0028*/ 	.byte	0x04, 0x17
        /*002a*/ 	.short	(.L_13 - .L_12)
.L_12:
        /*002c*/ 	.word	0x00000000
        /*0030*/ 	.short	0x0003
        /*0032*/ 	.short	0x0010
        /*0034*/ 	.byte	0x00, 0xf5, 0x21, 0x00


	//----- nvinfo : EIATTR_KPARAM_INFO
	.align		4
.L_13:
        /*0038*/ 	.byte	0x04, 0x17
        /*003a*/ 	.short	(.L_15 - .L_14)
.L_14:
        /*003c*/ 	.word	0x00000000
        /*0040*/ 	.short	0x0002
        /*0042*/ 	.short	0x0008
        /*0044*/ 	.byte	0x00, 0xf0, 0x11, 0x00


	//----- nvinfo : EIATTR_KPARAM_INFO
	.align		4
.L_15:
        /*0048*/ 	.byte	0x04, 0x17
        /*004a*/ 	.short	(.L_17 - .L_16)
.L_16:
        /*004c*/ 	.word	0x00000000
        /*0050*/ 	.short	0x0001
        /*0052*/ 	.short	0x0004
        /*0054*/ 	.byte	0x00, 0xf0, 0x11, 0x00


	//----- nvinfo : EIATTR_KPARAM_INFO
	.align		4
.L_17:
        /*0058*/ 	.byte	0x04, 0x17
        /*005a*/ 	.short	(.L_19 - .L_18)
.L_18:
        /*005c*/ 	.word	0x00000000
        /*0060*/ 	.short	0x0000
        /*0062*/ 	.short	0x0000
        /*0064*/ 	.byte	0x00, 0xf0, 0x11, 0x00


	//----- nvinfo : EIATTR_SPARSE_MMA_MASK
	.align		4
.L_19:
        /*0068*/ 	.byte	0x03, 0x50
        /*006a*/ 	.short	0x0000


	//----- nvinfo : EIATTR_MAXREG_COUNT
	.align		4
        /*006c*/ 	.byte	0x03, 0x1b
        /*006e*/ 	.short	0x00ff


	//----- nvinfo : EIATTR_MERCURY_ISA_VERSION
	.align		4
        /*0070*/ 	.byte	0x03, 0x5f
        /*0072*/ 	.short	0x0101


	//----- nvinfo : EIATTR_VRC_CTA_INIT_COUNT
	.align		4
        /*0074*/ 	.byte	0x02, 0x4a
	.zero		1
	.zero		1


	//----- nvinfo : EIATTR_EXIT_INSTR_OFFSETS
	.align		4
        /*0078*/ 	.byte	0x04, 0x1c
        /*007a*/ 	.short	(.L_21 - .L_20)


	//   ....[0]....
.L_20:
        /*007c*/ 	.word	0x00000100


	//   ....[1]....
        /*0080*/ 	.word	0x00000150


	//----- nvinfo : EIATTR_CBANK_PARAM_SIZE
	.align		4
.L_21:
        /*0084*/ 	.byte	0x03, 0x19
        /*0086*/ 	.short	0x0028


	//----- nvinfo : EIATTR_PARAM_CBANK
	.align		4
        /*0088*/ 	.byte	0x04, 0x0a
        /*008a*/ 	.short	(.L_23 - .L_22)
	.align		4
.L_22:
        /*008c*/ 	.word	index@(.nv.constant0._Z24backwardMaxPoolingKerneliiiPiPfS0_)
        /*0090*/ 	.short	0x0380
        /*0092*/ 	.short	0x0028


	//----- nvinfo : EIATTR_SW_WAR
	.align		4
.L_23:
        /*0094*/ 	.byte	0x04, 0x36
        /*0096*/ 	.short	(.L_25 - .L_24)
.L_24:
        /*0098*/ 	.word	0x00000008
.L_25:


//--------------------- .nv.callgraph             --------------------------
	.section	.nv.callgraph,"",@"SHT_CUDA_CALLGRAPH"
	.align	4
	.sectionentsize	8
	.align		4
        /*0000*/ 	.word	0x00000000
	.align		4
        /*0004*/ 	.word	0xffffffff
	.align		4
        /*0008*/ 	.word	0x00000000
	.align		4
        /*000c*/ 	.word	0xfffffffe
	.align		4
        /*0010*/ 	.word	0x00000000
	.align		4
        /*0014*/ 	.word	0xfffffffd
	.align		4
        /*0018*/ 	.word	0x00000000
	.align		4
        /*001c*/ 	.word	0xfffffffc


//--------------------- .text._Z24backwardMaxPoolingKerneliiiPiPfS0_ --------------------------
	.section	.text._Z24backwardMaxPoolingKerneliiiPiPfS0_,"ax",@progbits
	.align	128
        .global         _Z24backwardMaxPoolingKerneliiiPiPfS0_
        .type           _Z24backwardMaxPoolingKerneliiiPiPfS0_,@function
        .size           _Z24backwardMaxPoolingKerneliiiPiPfS0_,(.L_x_1 - _Z24backwardMaxPoolingKerneliiiPiPfS0_)
        .other          _Z24backwardMaxPoolingKerneliiiPiPfS0_,@"STO_CUDA_ENTRY STV_DEFAULT"
_Z24backwardMaxPoolingKerneliiiPiPfS0_:
.text._Z24backwardMaxPoolingKerneliiiPiPfS0_:
[----:B------:R-:W-:Y:S01]  /*0000*/  LDC R1, c[0x0][0x37c] ;  /* 0x0000df00ff017b82 */ /* 0x000fe20000000800 */
[----:B------:R-:W0:Y:S07]  /*0010*/  S2R R9, SR_CTAID.Y ;  /* 0x0000000000097919 */ /* 0x000e2e0000002600 */
[----:B------:R-:W0:Y:S01]  /*0020*/  S2UR UR6, SR_CTAID.X ;  /* 0x00000000000679c3 */ /* 0x000e220000002500 */
[----:B------:R-:W1:Y:S01]  /*0030*/  LDCU UR7, c[0x0][0x388] ;  /* 0x00007100ff0777ac */ /* 0x000e620008000800 */
[----:B------:R-:W1:Y:S01]  /*0040*/  S2R R7, SR_TID.X ;  /* 0x0000000000077919 */ /* 0x000e620000002100 */
[----:B------:R-:W2:Y:S05]  /*0050*/  LDCU.64 UR4, c[0x0][0x358] ;  /* 0x00006b00ff0477ac */ /* 0x000eaa0008000a00 */
[----:B------:R-:W0:Y:S08]  /*0060*/  LDC R0, c[0x0][0x384] ;  /* 0x0000e100ff007b82 */ /* 0x000e300000000800 */
[----:B------:R-:W3:Y:S08]  /*0070*/  LDC.64 R2, c[0x0][0x3a0] ;  /* 0x0000e800ff027b82 */ /* 0x000ef00000000a00 */
[----:B------:R-:W4:Y:S01]  /*0080*/  LDC.64 R4, c[0x0][0x390] ;  /* 0x0000e400ff047b82 */ /* 0x000f220000000a00 */
[----:B0-----:R-:W-:-:S04]  /*0090*/  IMAD R0, R0, UR6, R9 ;  /* 0x0000000600007c24 */ /* 0x001fc8000f8e0209 */
[----:B-1----:R-:W-:-:S04]  /*00a0*/  IMAD R7, R7, UR7, R0 ;  /* 0x0000000707077c24 */ /* 0x002fc8000f8e0200 */
[----:B---3--:R-:W-:-:S05]  /*00b0*/  IMAD.WIDE R2, R7, 0x4, R2 ;  /* 0x0000000407027825 */ /* 0x008fca00078e0202 */
[----:B--2---:R0:W-:Y:S01]  /*00c0*/  STG.E desc[UR4][R2.64], RZ ;  /* 0x000000ff02007986 */ /* 0x0041e2000c101904 */
[----:B----4-:R-:W-:-:S06]  /*00d0*/  IMAD.WIDE.U32 R4, R9, 0x4, R4 ;  /* 0x0000000409047825 */ /* 0x010fcc00078e0004 */
[----:B------:R-:W2:Y:S02]  /*00e0*/  LDG.E R4, desc[UR4][R4.64] ;  /* 0x0000000404047981 */ /* 0x000ea4000c1e1900 */
[----:B--2---:R-:W-:-:S13]  /*00f0*/  ISETP.NE.AND P0, PT, R7, R4, PT ;  /* 0x000000040700720c */ /* 0x004fda0003f05270 */
[----:B0-----:R-:W-:Y:S05]  /*0100*/  @P0 EXIT ;  /* 0x000000000000094d */ /* 0x001fea0003800000 */
[----:B------:R-:W0:Y:S02]  /*0110*/  LDC.64 R4, c[0x0][0x398] ;  /* 0x0000e600ff047b82 */ /* 0x000e240000000a00 */
[----:B0-----:R-:W-:-:S06]  /*0120*/  IMAD.WIDE.U32 R4, R9, 0x4, R4 ;  /* 0x0000000409047825 */ /* 0x001fcc00078e0004 */
[----:B------:R-:W2:Y:S04]  /*0130*/  LDG.E R5, desc[UR4][R4.64] ;  /* 0x0000000404057981 */ /* 0x000ea8000c1e1900 */
[----:B--2---:R-:W-:Y:S01]  /*0140*/  STG.E desc[UR4][R2.64], R5 ;  /* 0x0000000502007986 */ /* 0x004fe2000c101904 */
[----:B------:R-:W-:Y:S05]  /*0150*/  EXIT ;  /* 0x000000000000794d */ /* 0x000fea0003800000 */
.L_x_0:
[----:B------:R-:W-:-:S00]  /*0160*/  BRA `(.L_x_0) ;  /* 0xfffffffc00fc7947 */ /* 0x000fc0000383ffff */
[----:B------:R-:W-:-:S00]  /*0170*/  NOP ;  /* 0x0000000000007918 */ /* 0x000fc00000000000 */
        /* <DEDUP_REMOVED lines=8> */
.L_x_1:


//--------------------- .nv.shared.reserved.0     --------------------------
	.section	.nv.shared.reserved.0,"aw",@nobits
	.weak		__nv_reservedSMEM_offset_0_alias
	.size		__nv_reservedSMEM_offset_0_alias, 0, 64
	.other		__nv_reservedSMEM_offset_0_alias,@"STO_CUDA_RESERVED_SHARED STV_DEFAULT"
__nv_reservedSMEM_offset_0_alias:
	.zero		0
	.zero		64


//--------------------- .nv.constant0._Z24backwardMaxPoolingKerneliiiPiPfS0_ --------------------------
	.section	.nv.constant0._Z24backwardMaxPoolingKerneliiiPiPfS0_,"a",@progbits
	.sectionflags	@""
	.align	4
.nv.constant0._Z24backwardMaxPoolingKerneliiiPiPfS0_:
	.zero		936


//--------------------- SYMBOLS --------------------------

	.type		.nv.reservedSmem.offset0,@object
	.size		.nv.reservedSmem.offset0,0x4
